//
// Generated by NVIDIA NVVM Compiler
//
// Compiler Build ID: CL-36424714
// Cuda compilation tools, release 13.0, V13.0.88
// Based on NVVM 20.0.0
//

.version 9.0
.target sm_100
.address_size 64

	// .globl	_Z8dijkstraP6VertexP4Edgeiii
// _ZZ8dijkstraP6VertexP4EdgeiiiE2pq has been demoted
// _ZZ8dijkstraP6VertexP4EdgeiiiE6pqSize has been demoted

.visible .entry _Z8dijkstraP6VertexP4Edgeiii(
	.param .u64 .ptr .align 1 _Z8dijkstraP6VertexP4Edgeiii_param_0,
	.param .u64 .ptr .align 1 _Z8dijkstraP6VertexP4Edgeiii_param_1,
	.param .u32 _Z8dijkstraP6VertexP4Edgeiii_param_2,
	.param .u32 _Z8dijkstraP6VertexP4Edgeiii_param_3,
	.param .u32 _Z8dijkstraP6VertexP4Edgeiii_param_4
)
{
	.reg .pred 	%p<30>;
	.reg .b32 	%r<93>;
	.reg .b64 	%rd<25>;
	// demoted variable
	.shared .align 4 .b8 _ZZ8dijkstraP6VertexP4EdgeiiiE2pq[4092];
	// demoted variable
	.shared .align 4 .u32 _ZZ8dijkstraP6VertexP4EdgeiiiE6pqSize;
	ld.param.u64 	%rd7, [_Z8dijkstraP6VertexP4Edgeiii_param_0];
	ld.param.u64 	%rd6, [_Z8dijkstraP6VertexP4Edgeiii_param_1];
	ld.param.u32 	%r33, [_Z8dijkstraP6VertexP4Edgeiii_param_2];
	ld.param.u32 	%r34, [_Z8dijkstraP6VertexP4Edgeiii_param_3];
	ld.param.u32 	%r35, [_Z8dijkstraP6VertexP4Edgeiii_param_4];
	cvta.to.global.u64 	%rd1, %rd7;
	mov.u32 	%r1, %tid.x;
	setp.ne.s32 	%p3, %r1, 0;
	@%p3 bra 	$L__BB0_2;
	mul.wide.s32 	%rd8, %r35, 16;
	add.s64 	%rd9, %rd1, %rd8;
	mov.b32 	%r36, 0;
	st.global.u32 	[%rd9+8], %r36;
	st.shared.u32 	[_ZZ8dijkstraP6VertexP4EdgeiiiE2pq], %r35;
	mov.b32 	%r37, 1;
	st.shared.u32 	[_ZZ8dijkstraP6VertexP4EdgeiiiE6pqSize], %r37;
$L__BB0_2:
	bar.sync 	0;
	setp.ge.s32 	%p4, %r1, %r33;
	setp.eq.s32 	%p5, %r1, %r35;
	or.pred  	%p6, %p4, %p5;
	@%p6 bra 	$L__BB0_4;
	mul.wide.u32 	%rd10, %r1, 16;
	add.s64 	%rd11, %rd1, %rd10;
	mov.b32 	%r38, 2147483647;
	st.global.u32 	[%rd11+8], %r38;
$L__BB0_4:
	ld.shared.u32 	%r80, [_ZZ8dijkstraP6VertexP4EdgeiiiE6pqSize];
	setp.lt.s32 	%p7, %r80, 1;
	@%p7 bra 	$L__BB0_31;
	cvta.to.global.u64 	%rd2, %rd6;
	mov.u32 	%r43, _ZZ8dijkstraP6VertexP4EdgeiiiE2pq;
	bra.uni 	$L__BB0_7;
$L__BB0_6:
	setp.lt.s32 	%p28, %r80, 1;
	@%p28 bra 	$L__BB0_31;
$L__BB0_7:
	setp.ne.s32 	%p8, %r1, 0;
	@%p8 bra 	$L__BB0_9;
	ld.shared.u32 	%r82, [_ZZ8dijkstraP6VertexP4EdgeiiiE2pq];
	add.s32 	%r40, %r80, -1;
	st.shared.u32 	[_ZZ8dijkstraP6VertexP4EdgeiiiE6pqSize], %r40;
$L__BB0_9:
	setp.ne.s32 	%p9, %r1, 0;
	bar.sync 	0;
	@%p9 bra 	$L__BB0_11;
	ld.shared.u32 	%r41, [_ZZ8dijkstraP6VertexP4EdgeiiiE6pqSize];
	shl.b32 	%r42, %r41, 2;
	add.s32 	%r44, %r43, %r42;
	ld.shared.u32 	%r45, [%r44];
	st.shared.u32 	[_ZZ8dijkstraP6VertexP4EdgeiiiE2pq], %r45;
$L__BB0_11:
	bar.sync 	0;
	ld.shared.u32 	%r80, [_ZZ8dijkstraP6VertexP4EdgeiiiE6pqSize];
	setp.lt.s32 	%p10, %r80, 1;
	@%p10 bra 	$L__BB0_19;
	mov.b32 	%r84, 0;
	mov.u32 	%r86, %r84;
$L__BB0_13:
	shl.b32 	%r47, %r84, 1;
	or.b32  	%r10, %r47, 1;
	add.s32 	%r11, %r47, 2;
	setp.ge.s32 	%p11, %r10, %r80;
	shl.b32 	%r48, %r84, 3;
	mov.u32 	%r49, _ZZ8dijkstraP6VertexP4EdgeiiiE2pq;
	add.s32 	%r12, %r49, %r48;
	shl.b32 	%r50, %r84, 2;
	sub.s32 	%r13, %r12, %r50;
	@%p11 bra 	$L__BB0_15;
	ld.shared.u32 	%r51, [%r12+4];
	mul.wide.s32 	%rd12, %r51, 16;
	add.s64 	%rd13, %rd1, %rd12;
	ld.global.u32 	%r52, [%rd13+8];
	ld.shared.u32 	%r53, [%r13];
	mul.wide.s32 	%rd14, %r53, 16;
	add.s64 	%rd15, %rd1, %rd14;
	ld.global.u32 	%r54, [%rd15+8];
	setp.lt.s32 	%p12, %r52, %r54;
	selp.b32 	%r86, %r10, %r84, %p12;
$L__BB0_15:
	setp.ge.s32 	%p13, %r11, %r80;
	@%p13 bra 	$L__BB0_17;
	ld.shared.u32 	%r55, [%r12+8];
	mul.wide.s32 	%rd16, %r55, 16;
	add.s64 	%rd17, %rd1, %rd16;
	ld.global.u32 	%r56, [%rd17+8];
	shl.b32 	%r57, %r86, 2;
	add.s32 	%r59, %r49, %r57;
	ld.shared.u32 	%r60, [%r59];
	mul.wide.s32 	%rd18, %r60, 16;
	add.s64 	%rd19, %rd1, %rd18;
	ld.global.u32 	%r61, [%rd19+8];
	setp.lt.s32 	%p14, %r56, %r61;
	selp.b32 	%r86, %r11, %r86, %p14;
$L__BB0_17:
	setp.eq.s32 	%p15, %r86, %r84;
	@%p15 bra 	$L__BB0_19;
	ld.shared.u32 	%r62, [%r13];
	shl.b32 	%r63, %r86, 2;
	add.s32 	%r65, %r49, %r63;
	ld.shared.u32 	%r66, [%r65];
	st.shared.u32 	[%r13], %r66;
	st.shared.u32 	[%r65], %r62;
	setp.lt.s32 	%p16, %r86, %r80;
	mov.u32 	%r84, %r86;
	@%p16 bra 	$L__BB0_13;
$L__BB0_19:
	setp.lt.s32 	%p17, %r34, 1;
	@%p17 bra 	$L__BB0_6;
	mul.wide.s32 	%rd20, %r82, 16;
	add.s64 	%rd21, %rd1, %rd20;
	add.s64 	%rd3, %rd21, 8;
	mov.b32 	%r88, 0;
$L__BB0_21:
	mul.wide.u32 	%rd22, %r88, 12;
	add.s64 	%rd4, %rd2, %rd22;
	ld.global.u32 	%r68, [%rd4];
	setp.ne.s32 	%p18, %r68, %r82;
	@%p18 bra 	$L__BB0_30;
	ld.global.u32 	%r20, [%rd4+4];
	ld.global.u32 	%r69, [%rd4+8];
	ld.global.u32 	%r70, [%rd3];
	add.s32 	%r21, %r70, %r69;
	mul.wide.s32 	%rd23, %r20, 16;
	add.s64 	%rd24, %rd1, %rd23;
	add.s64 	%rd5, %rd24, 8;
	ld.global.u32 	%r71, [%rd24+8];
	setp.ge.s32 	%p19, %r21, %r71;
	@%p19 bra 	$L__BB0_30;
	setp.ne.s32 	%p21, %r1, 0;
	st.global.u32 	[%rd5], %r21;
	st.global.u32 	[%rd5+4], %r82;
	mov.pred 	%p29, -1;
	@%p21 bra 	$L__BB0_27;
	setp.lt.s32 	%p23, %r80, 1;
	mov.pred 	%p29, 0;
	@%p23 bra 	$L__BB0_27;
	neg.s32 	%r90, %r80;
	mov.u32 	%r89, %r43;
$L__BB0_26:
	ld.shared.u32 	%r73, [%r89];
	setp.eq.s32 	%p29, %r73, %r20;
	add.s32 	%r90, %r90, 1;
	setp.eq.s32 	%p24, %r90, 0;
	or.pred  	%p25, %p29, %p24;
	add.s32 	%r89, %r89, 4;
	not.pred 	%p26, %p25;
	@%p26 bra 	$L__BB0_26;
$L__BB0_27:
	bar.sync 	0;
	ld.shared.u32 	%r91, [_ZZ8dijkstraP6VertexP4EdgeiiiE6pqSize];
	@%p29 bra 	$L__BB0_29;
	add.s32 	%r28, %r91, 1;
	shl.b32 	%r74, %r91, 2;
	add.s32 	%r76, %r43, %r74;
	st.shared.u32 	[%r76], %r20;
	mov.u32 	%r91, %r28;
$L__BB0_29:
	add.s32 	%r80, %r91, 1;
	st.shared.u32 	[_ZZ8dijkstraP6VertexP4EdgeiiiE6pqSize], %r80;
	shl.b32 	%r77, %r91, 2;
	add.s32 	%r79, %r43, %r77;
	st.shared.u32 	[%r79], %r20;
$L__BB0_30:
	add.s32 	%r88, %r88, 1;
	setp.eq.s32 	%p27, %r88, %r34;
	@%p27 bra 	$L__BB0_6;
	bra.uni 	$L__BB0_21;
$L__BB0_31:
	ret;

}


// ===== COMPILED SASS (sm_100) =====

	.target	sm_100

	.elftype	@"ET_EXEC"


//--------------------- .note.nv.tkinfo           --------------------------
	.section	.note.nv.tkinfo,"",@"SHT_NOTE"
	.sectionflags	@"SHF_NOTE_NV_TKINFO"
	.tkinfo
        /*0018*/ 	.word	0x00000002
        /*0030*/ 	.string	""
        /*0030*/ 	.string	"ptxas"
        /*0030*/ 	.string	"Cuda compilation tools, release 13.0, V13.0.88"
        /*0030*/ 	.string	"Build cuda_13.0.r13.0/compiler.36424714_0"
        /*0030*/ 	.string	"-arch sm_100 -m 64 "



//--------------------- .note.nv.cuinfo           --------------------------
	.section	.note.nv.cuinfo,"",@"SHT_NOTE"
	.sectionflags	@"SHF_NOTE_NV_CUINFO"
        /*0018*/ 	.short	0x0002
        /*001a*/ 	.short	0x0064
        /*001c*/ 	.short	0x0082
	.zero		2


//--------------------- .nv.info                  --------------------------
	.section	.nv.info,"",@"SHT_CUDA_INFO"
	.align	4


	//----- nvinfo : EIATTR_REGCOUNT
	.align		4
        /*0000*/ 	.byte	0x04, 0x2f
        /*0002*/ 	.short	(.L_1 - .L_0)
	.align		4
.L_0:
        /*0004*/ 	.word	index@(_Z8dijkstraP6VertexP4Edgeiii)
        /*0008*/ 	.word	0x00000016


	//----- nvinfo : EIATTR_FRAME_SIZE
	.align		4
.L_1:
        /*000c*/ 	.byte	0x04, 0x11
        /*000e*/ 	.short	(.L_3 - .L_2)
	.align		4
.L_2:
        /*0010*/ 	.word	index@(_Z8dijkstraP6VertexP4Edgeiii)
        /*0014*/ 	.word	0x00000000


	//----- nvinfo : EIATTR_MIN_STACK_SIZE
	.align		4
.L_3:
        /*0018*/ 	.byte	0x04, 0x12
        /*001a*/ 	.short	(.L_5 - .L_4)
	.align		4
.L_4:
        /*001c*/ 	.word	index@(_Z8dijkstraP6VertexP4Edgeiii)
        /*0020*/ 	.word	0x00000000
.L_5:


//--------------------- .nv.compat                --------------------------
	.section	.nv.compat,"",@"SHT_CUDA_COMPAT_INFO"
	.align	4
        /*0000*/ 	.byte	0x02, 0x09, 0x00, 0x00, 0x02, 0x02, 0x01, 0x00, 0x02, 0x05, 0x05, 0x00, 0x03, 0x07, 0x01, 0x01
        /*0010*/ 	.byte	0x02, 0x03, 0x00, 0x00, 0x02, 0x06, 0x01, 0x00, 0x04, 0x0b, 0x08, 0x00, 0x09, 0x00, 0x00, 0x00
        /*0020*/ 	.byte	0x00, 0x00, 0x00, 0x00


//--------------------- .nv.info._Z8dijkstraP6VertexP4Edgeiii --------------------------
	.section	.nv.info._Z8dijkstraP6VertexP4Edgeiii,"",@"SHT_CUDA_INFO"
	.sectionflags	@""
	.align	4


	//----- nvinfo : EIATTR_CUDA_API_VERSION
	.align		4
        /*0000*/ 	.byte	0x04, 0x37
        /*0002*/ 	.short	(.L_7 - .L_6)
.L_6:
        /*0004*/ 	.word	0x00000082


	//----- nvinfo : EIATTR_KPARAM_INFO
	.align		4
.L_7:
        /*0008*/ 	.byte	0x04, 0x17
        /*000a*/ 	.short	(.L_9 - .L_8)
.L_8:
        /*000c*/ 	.word	0x00000000
        /*0010*/ 	.short	0x0004
        /*0012*/ 	.short	0x0018
        /*0014*/ 	.byte	0x00, 0xf0, 0x11, 0x00


	//----- nvinfo : EIATTR_KPARAM_INFO
	.align		4
.L_9:
        /*0018*/ 	.byte	0x04, 0x17
        /*001a*/ 	.short	(.L_11 - .L_10)
.L_10:
        /*001c*/ 	.word	0x00000000
        /*0020*/ 	.short	0x0003
        /*0022*/ 	.short	0x0014
        /*0024*/ 	.byte	0x00, 0xf0, 0x11, 0x00


	//----- nvinfo : EIATTR_KPARAM_INFO
	.align		4
.L_11:
        /*0028*/ 	.byte	0x04, 0x17
        /*002a*/ 	.short	(.L_13 - .L_12)
.L_12:
        /*002c*/ 	.word	0x00000000
        /*0030*/ 	.short	0x0002
        /*0032*/ 	.short	0x0010
        /*0034*/ 	.byte	0x00, 0xf0, 0x11, 0x00


	//----- nvinfo : EIATTR_KPARAM_INFO
	.align		4
.L_13:
        /*0038*/ 	.byte	0x04, 0x17
        /*003a*/ 	.short	(.L_15 - .L_14)
.L_14:
        /*003c*/ 	.word	0x00000000
        /*0040*/ 	.short	0x0001
        /*0042*/ 	.short	0x0008
        /*0044*/ 	.byte	0x00, 0xf5, 0x21, 0x00


	//----- nvinfo : EIATTR_KPARAM_INFO
	.align		4
.L_15:
        /*0048*/ 	.byte	0x04, 0x17
        /*004a*/ 	.short	(.L_17 - .L_16)
.L_16:
        /*004c*/ 	.word	0x00000000
        /*0050*/ 	.short	0x0000
        /*0052*/ 	.short	0x0000
        /*0054*/ 	.byte	0x00, 0xf5, 0x21, 0x00


	//----- nvinfo : EIATTR_SPARSE_MMA_MASK
	.align		4
.L_17:
        /*0058*/ 	.byte	0x03, 0x50
        /*005a*/ 	.short	0x0000


	//----- nvinfo : EIATTR_MAXREG_COUNT
	.align		4
        /*005c*/ 	.byte	0x03, 0x1b
        /*005e*/ 	.short	0x00ff


	//----- nvinfo : EIATTR_NUM_BARRIERS
	.align		4
        /*0060*/ 	.byte	0x02, 0x4c
        /*0062*/ 	.byte	0x01
	.zero		1


	//----- nvinfo : EIATTR_MERCURY_ISA_VERSION
	.align		4
        /*0064*/ 	.byte	0x03, 0x5f
        /*0066*/ 	.short	0x0101


	//----- nvinfo : EIATTR_VRC_CTA_INIT_COUNT
	.align		4
        /*0068*/ 	.byte	0x02, 0x4a
	.zero		1
	.zero		1


	//----- nvinfo : EIATTR_EXIT_INSTR_OFFSETS
	.align		4
        /*006c*/ 	.byte	0x04, 0x1c
        /*006e*/ 	.short	(.L_19 - .L_18)


	//   ....[0]....
.L_18:
        /*0070*/ 	.word	0x000001f0


	//   ....[1]....
        /*0074*/ 	.word	0x00000920


	//----- nvinfo : EIATTR_CRS_STACK_SIZE
	.align		4
.L_19:
        /*0078*/ 	.byte	0x04, 0x1e
        /*007a*/ 	.short	(.L_21 - .L_20)
.L_20:
        /*007c*/ 	.word	0x00000000


	//----- nvinfo : EIATTR_CBANK_PARAM_SIZE
	.align		4
.L_21:
        /*0080*/ 	.byte	0x03, 0x19
        /*0082*/ 	.short	0x001c


	//----- nvinfo : EIATTR_PARAM_CBANK
	.align		4
        /*0084*/ 	.byte	0x04, 0x0a
        /*0086*/ 	.short	(.L_23 - .L_22)
	.align		4
.L_22:
        /*0088*/ 	.word	index@(.nv.constant0._Z8dijkstraP6VertexP4Edgeiii)
        /*008c*/ 	.short	0x0380
        /*008e*/ 	.short	0x001c


	//----- nvinfo : EIATTR_SW_WAR
	.align		4
.L_23:
        /*0090*/ 	.byte	0x04, 0x36
        /*0092*/ 	.short	(.L_25 - .L_24)
.L_24:
        /*0094*/ 	.word	0x00000008
.L_25:


//--------------------- .nv.callgraph             --------------------------
	.section	.nv.callgraph,"",@"SHT_CUDA_CALLGRAPH"
	.align	4
	.sectionentsize	8
	.align		4
        /*0000*/ 	.word	0x00000000
	.align		4
        /*0004*/ 	.word	0xffffffff
	.align		4
        /*0008*/ 	.word	0x00000000
	.align		4
        /*000c*/ 	.word	0xfffffffe
	.align		4
        /*0010*/ 	.word	0x00000000
	.align		4
        /*0014*/ 	.word	0xfffffffd
	.align		4
        /*0018*/ 	.word	0x00000000
	.align		4
        /*001c*/ 	.word	0xfffffffc


//--------------------- .text._Z8dijkstraP6VertexP4Edgeiii --------------------------
	.section	.text._Z8dijkstraP6VertexP4Edgeiii,"ax",@progbits
	.align	128
        .global         _Z8dijkstraP6VertexP4Edgeiii
        .type           _Z8dijkstraP6VertexP4Edgeiii,@function
        .size           _Z8dijkstraP6VertexP4Edgeiii,(.L_x_12 - _Z8dijkstraP6VertexP4Edgeiii)
        .other          _Z8dijkstraP6VertexP4Edgeiii,@"STO_CUDA_ENTRY STV_DEFAULT"
_Z8dijkstraP6VertexP4Edgeiii:
.text._Z8dijkstraP6VertexP4Edgeiii:
[----:B------:R-:W-:Y:S01]  /*0000*/  LDC R1, c[0x0][0x37c] ;  /* 0x0000df00ff017b82 */ /* 0x000fe20000000800 */
[----:B------:R-:W0:Y:S01]  /*0010*/  S2R R0, SR_TID.X ;  /* 0x0000000000007919 */ /* 0x000e220000002100 */
[----:B------:R-:W1:Y:S01]  /*0020*/  LDCU.64 UR6, c[0x0][0x358] ;  /* 0x00006b00ff0677ac */ /* 0x000e620008000a00 */
[----:B------:R-:W-:Y:S01]  /*0030*/  BSSY.RECONVERGENT B0, `(.L_x_0) ;  /* 0x000000d000007945 */ /* 0x000fe20003800200 */
[----:B0-----:R-:W-:-:S13]  /*0040*/  ISETP.NE.AND P0, PT, R0, RZ, PT ;  /* 0x000000ff0000720c */ /* 0x001fda0003f05270 */
[----:B-1----:R-:W-:Y:S05]  /*0050*/  @P0 BRA `(.L_x_1) ;  /* 0x0000000000280947 */ /* 0x002fea0003800000 */
[----:B------:R-:W0:Y:S01]  /*0060*/  S2UR UR5, SR_CgaCtaId ;  /* 0x00000000000579c3 */ /* 0x000e220000008800 */
[----:B------:R-:W-:Y:S01]  /*0070*/  UMOV UR4, 0x400 ;  /* 0x0000040000047882 */ /* 0x000fe20000000000 */
[----:B------:R-:W-:-:S06]  /*0080*/  IMAD.MOV.U32 R4, RZ, RZ, 0x1 ;  /* 0x00000001ff047424 */ /* 0x000fcc00078e00ff */
[----:B------:R-:W1:Y:S08]  /*0090*/  LDC R5, c[0x0][0x398] ;  /* 0x0000e600ff057b82 */ /* 0x000e700000000800 */
[----:B------:R-:W2:Y:S01]  /*00a0*/  LDC.64 R2, c[0x0][0x380] ;  /* 0x0000e000ff027b82 */ /* 0x000ea20000000a00 */
[----:B0-----:R-:W-:-:S09]  /*00b0*/  ULEA UR4, UR5, UR4, 0x18 ;  /* 0x0000000405047291 */ /* 0x001fd2000f8ec0ff */
[----:B------:R0:W-:Y:S04]  /*00c0*/  STS [UR4+0xffc], R4 ;  /* 0x000ffc04ff007988 */ /* 0x0001e80008000804 */
[----:B-1----:R0:W-:Y:S01]  /*00d0*/  STS [UR4], R5 ;  /* 0x00000005ff007988 */ /* 0x0021e20008000804 */
[----:B--2---:R-:W-:-:S05]  /*00e0*/  IMAD.WIDE R2, R5, 0x10, R2 ;  /* 0x0000001005027825 */ /* 0x004fca00078e0202 */
[----:B------:R0:W-:Y:S02]  /*00f0*/  STG.E desc[UR6][R2.64+0x8], RZ ;  /* 0x000008ff02007986 */ /* 0x0001e4000c101906 */
.L_x_1:
[----:B------:R-:W-:Y:S05]  /*0100*/  BSYNC.RECONVERGENT B0 ;  /* 0x0000000000007941 */ /* 0x000fea0003800200 */
.L_x_0:
[----:B------:R-:W1:Y:S01]  /*0110*/  S2UR UR5, SR_CgaCtaId ;  /* 0x00000000000579c3 */ /* 0x000e620000008800 */
[----:B------:R-:W2:Y:S01]  /*0120*/  LDCU UR9, c[0x0][0x398] ;  /* 0x00007300ff0977ac */ /* 0x000ea20008000800 */
[----:B------:R-:W3:Y:S01]  /*0130*/  LDCU UR8, c[0x0][0x390] ;  /* 0x00007200ff0877ac */ /* 0x000ee20008000800 */
[----:B------:R-:W-:-:S05]  /*0140*/  UMOV UR4, 0x400 ;  /* 0x0000040000047882 */ /* 0x000fca0000000000 */
[----:B------:R-:W-:Y:S01]  /*0150*/  BAR.SYNC.DEFER_BLOCKING 0x0 ;  /* 0x0000000000007b1d */ /* 0x000fe20000010000 */
[----:B--2---:R-:W-:-:S04]  /*0160*/  ISETP.NE.AND P0, PT, R0, UR9, PT ;  /* 0x0000000900007c0c */ /* 0x004fc8000bf05270 */
[----:B---3--:R-:W-:Y:S01]  /*0170*/  ISETP.GE.OR P0, PT, R0, UR8, !P0 ;  /* 0x0000000800007c0c */ /* 0x008fe2000c706670 */
[----:B-1----:R-:W-:-:S09]  /*0180*/  ULEA UR4, UR5, UR4, 0x18 ;  /* 0x0000000405047291 */ /* 0x002fd2000f8ec0ff */
[----:B0-----:R-:W0:Y:S03]  /*0190*/  LDS R4, [UR4+0xffc] ;  /* 0x000ffc04ff047984 */ /* 0x001e260008000800 */
[----:B------:R-:W1:Y:S01]  /*01a0*/  @!P0 LDC.64 R2, c[0x0][0x380] ;  /* 0x0000e000ff028b82 */ /* 0x000e620000000a00 */
[----:B------:R-:W-:Y:S02]  /*01b0*/  @!P0 IMAD.MOV.U32 R5, RZ, RZ, 0x7fffffff ;  /* 0x7fffffffff058424 */ /* 0x000fe400078e00ff */
[----:B-1----:R-:W-:-:S05]  /*01c0*/  @!P0 IMAD.WIDE.U32 R2, R0, 0x10, R2 ;  /* 0x0000001000028825 */ /* 0x002fca00078e0002 */
[----:B------:R1:W-:Y:S01]  /*01d0*/  @!P0 STG.E desc[UR6][R2.64+0x8], R5 ;  /* 0x0000080502008986 */ /* 0x0003e2000c101906 */
[----:B0-----:R-:W-:-:S13]  /*01e0*/  ISETP.GE.AND P0, PT, R4, 0x1, PT ;  /* 0x000000010400780c */ /* 0x001fda0003f06270 */
[----:B-1----:R-:W-:Y:S05]  /*01f0*/  @!P0 EXIT ;  /* 0x000000000000894d */ /* 0x002fea0003800000 */
.L_x_10:
[----:B-1----:R-:W0:Y:S01]  /*0200*/  S2R R5, SR_CgaCtaId ;  /* 0x0000000000057919 */ /* 0x002e220000008800 */
[----:B------:R-:W-:Y:S01]  /*0210*/  ISETP.NE.AND P0, PT, R0, RZ, PT ;  /* 0x000000ff0000720c */ /* 0x000fe20003f05270 */
[----:B------:R-:W-:Y:S05]  /*0220*/  WARPSYNC.ALL ;  /* 0x0000000000007948 */ /* 0x000fea0003800000 */
[----:B------:R-:W-:-:S07]  /*0230*/  MOV R2, 0x400 ;  /* 0x0000040000027802 */ /* 0x000fce0000000f00 */
[----:B------:R-:W-:Y:S01]  /*0240*/  @!P0 VIADD R7, R4, 0xffffffff ;  /* 0xffffffff04078836 */ /* 0x000fe20000000000 */
[----:B0-----:R-:W-:-:S05]  /*0250*/  LEA R2, R5, R2, 0x18 ;  /* 0x0000000205027211 */ /* 0x001fca00078ec0ff */
[----:B------:R-:W-:Y:S04]  /*0260*/  @!P0 STS [R2+0xffc], R7 ;  /* 0x000ffc0702008388 */ /* 0x000fe80000000800 */
[----:B------:R-:W-:Y:S01]  /*0270*/  @!P0 LDS R3, [R2] ;  /* 0x0000000002038984 */ /* 0x000fe20000000800 */
[----:B------:R-:W-:Y:S06]  /*0280*/  BAR.SYNC.DEFER_BLOCKING 0x0 ;  /* 0x0000000000007b1d */ /* 0x000fec0000010000 */
[----:B------:R-:W0:Y:S02]  /*0290*/  @!P0 LDS R5, [R2+0xffc] ;  /* 0x000ffc0002058984 */ /* 0x000e240000000800 */
[----:B0-----:R-:W-:-:S05]  /*02a0*/  @!P0 IMAD R4, R5, 0x4, R2 ;  /* 0x0000000405048824 */ /* 0x001fca00078e0202 */
[----:B------:R-:W0:Y:S04]  /*02b0*/  @!P0 LDS R9, [R4] ;  /* 0x0000000004098984 */ /* 0x000e280000000800 */
[----:B0-----:R-:W-:Y:S01]  /*02c0*/  @!P0 STS [R2], R9 ;  /* 0x0000000902008388 */ /* 0x001fe20000000800 */
[----:B------:R-:W-:Y:S06]  /*02d0*/  BAR.SYNC.DEFER_BLOCKING 0x0 ;  /* 0x0000000000007b1d */ /* 0x000fec0000010000 */
[----:B------:R-:W0:Y:S02]  /*02e0*/  LDS R5, [R2+0xffc] ;  /* 0x000ffc0002057984 */ /* 0x000e240000000800 */
[----:B0-----:R-:W-:-:S13]  /*02f0*/  ISETP.GE.AND P0, PT, R5, 0x1, PT ;  /* 0x000000010500780c */ /* 0x001fda0003f06270 */
[----:B------:R-:W-:Y:S05]  /*0300*/  @!P0 BRA `(.L_x_2) ;  /* 0x0000000000948947 */ /* 0x000fea0003800000 */
[----:B------:R-:W-:-:S07]  /*0310*/  CS2R R6, SRZ ;  /* 0x0000000000067805 */ /* 0x000fce000001ff00 */
.L_x_3:
[C---:B------:R-:W-:Y:S01]  /*0320*/  IMAD.SHL.U32 R12, R6.reuse, 0x2, RZ ;  /* 0x00000002060c7824 */ /* 0x040fe200078e00ff */
[----:B------:R-:W-:-:S03]  /*0330*/  LEA R19, R6, R2, 0x3 ;  /* 0x0000000206137211 */ /* 0x000fc600078e18ff */
[----:B------:R-:W-:Y:S02]  /*0340*/  VIADD R14, R12, 0x1 ;  /* 0x000000010c0e7836 */ /* 0x000fe40000000000 */
[----:B0-----:R-:W-:-:S03]  /*0350*/  IMAD R4, R6, -0x4, R19 ;  /* 0xfffffffc06047824 */ /* 0x001fc600078e0213 */
[----:B------:R-:W-:-:S13]  /*0360*/  ISETP.GE.AND P1, PT, R14, R5, PT ;  /* 0x000000050e00720c */ /* 0x000fda0003f26270 */
[----:B------:R-:W0:Y:S01]  /*0370*/  @!P1 LDS R9, [R19+0x4] ;  /* 0x0000040013099984 */ /* 0x000e220000000800 */
[----:B------:R-:W0:Y:S03]  /*0380*/  @!P1 LDC.64 R10, c[0x0][0x380] ;  /* 0x0000e000ff0a9b82 */ /* 0x000e260000000a00 */
[----:B------:R-:W1:Y:S01]  /*0390*/  @!P1 LDS R13, [R4] ;  /* 0x00000000040d9984 */ /* 0x000e620000000800 */
[----:B0-----:R-:W-:-:S04]  /*03a0*/  @!P1 IMAD.WIDE R8, R9, 0x10, R10 ;  /* 0x0000001009089825 */ /* 0x001fc800078e020a */
[----:B-1----:R-:W-:Y:S02]  /*03b0*/  @!P1 IMAD.WIDE R10, R13, 0x10, R10 ;  /* 0x000000100d0a9825 */ /* 0x002fe400078e020a */
[----:B------:R-:W2:Y:S04]  /*03c0*/  @!P1 LDG.E R8, desc[UR6][R8.64+0x8] ;  /* 0x0000080608089981 */ /* 0x000ea8000c1e1900 */
[----:B------:R-:W2:Y:S01]  /*03d0*/  @!P1 LDG.E R11, desc[UR6][R10.64+0x8] ;  /* 0x000008060a0b9981 */ /* 0x000ea2000c1e1900 */
[----:B------:R-:W-:-:S05]  /*03e0*/  VIADD R18, R12, 0x2 ;  /* 0x000000020c127836 */ /* 0x000fca0000000000 */
[----:B------:R-:W-:-:S13]  /*03f0*/  ISETP.GE.AND P0, PT, R18, R5, PT ;  /* 0x000000051200720c */ /* 0x000fda0003f06270 */
[----:B------:R-:W0:Y:S01]  /*0400*/  @!P0 LDS R13, [R19+0x8] ;  /* 0x00000800130d8984 */ /* 0x000e220000000800 */
[----:B--2---:R-:W-:-:S04]  /*0410*/  @!P1 ISETP.GE.AND P2, PT, R8, R11, PT ;  /* 0x0000000b0800920c */ /* 0x004fc80003f46270 */
[----:B------:R-:W-:Y:S02]  /*0420*/  @!P1 SEL R7, R14, R6, !P2 ;  /* 0x000000060e079207 */ /* 0x000fe40005000000 */
[----:B------:R-:W0:Y:S03]  /*0430*/  @!P0 LDC.64 R14, c[0x0][0x380] ;  /* 0x0000e000ff0e8b82 */ /* 0x000e260000000a00 */
[----:B------:R-:W-:-:S05]  /*0440*/  @!P0 IMAD R16, R7, 0x4, R2 ;  /* 0x0000000407108824 */ /* 0x000fca00078e0202 */
[----:B------:R-:W1:Y:S01]  /*0450*/  @!P0 LDS R17, [R16] ;  /* 0x0000000010118984 */ /* 0x000e620000000800 */
[----:B0-----:R-:W-:-:S06]  /*0460*/  @!P0 IMAD.WIDE R12, R13, 0x10, R14 ;  /* 0x000000100d0c8825 */ /* 0x001fcc00078e020e */
[----:B------:R-:W2:Y:S01]  /*0470*/  @!P0 LDG.E R12, desc[UR6][R12.64+0x8] ;  /* 0x000008060c0c8981 */ /* 0x000ea2000c1e1900 */
[----:B-1----:R-:W-:-:S06]  /*0480*/  @!P0 IMAD.WIDE R8, R17, 0x10, R14 ;  /* 0x0000001011088825 */ /* 0x002fcc00078e020e */
[----:B------:R-:W2:Y:S02]  /*0490*/  @!P0 LDG.E R9, desc[UR6][R8.64+0x8] ;  /* 0x0000080608098981 */ /* 0x000ea4000c1e1900 */
[----:B--2---:R-:W-:-:S04]  /*04a0*/  @!P0 ISETP.GE.AND P1, PT, R12, R9, PT ;  /* 0x000000090c00820c */ /* 0x004fc80003f26270 */
[----:B------:R-:W-:-:S04]  /*04b0*/  @!P0 SEL R7, R18, R7, !P1 ;  /* 0x0000000712078207 */ /* 0x000fc80004800000 */
[----:B------:R-:W-:-:S13]  /*04c0*/  ISETP.NE.AND P0, PT, R7, R6, PT ;  /* 0x000000060700720c */ /* 0x000fda0003f05270 */
[----:B------:R-:W-:Y:S05]  /*04d0*/  @!P0 BRA `(.L_x_2) ;  /* 0x0000000000208947 */ /* 0x000fea0003800000 */
[C---:B------:R-:W-:Y:S01]  /*04e0*/  IMAD R9, R7.reuse, 0x4, R2 ;  /* 0x0000000407097824 */ /* 0x040fe200078e0202 */
[----:B------:R-:W-:Y:S01]  /*04f0*/  LDS R8, [R4] ;  /* 0x0000000004087984 */ /* 0x000fe20000000800 */
[----:B------:R-:W-:Y:S01]  /*0500*/  ISETP.GE.AND P0, PT, R7, R5, PT ;  /* 0x000000050700720c */ /* 0x000fe20003f06270 */
[----:B------:R-:W-:Y:S02]  /*0510*/  IMAD.MOV.U32 R6, RZ, RZ, R7 ;  /* 0x000000ffff067224 */ /* 0x000fe400078e0007 */
[----:B------:R-:W0:Y:S04]  /*0520*/  LDS R11, [R9] ;  /* 0x00000000090b7984 */ /* 0x000e280000000800 */
[----:B0-----:R0:W-:Y:S04]  /*0530*/  STS [R4], R11 ;  /* 0x0000000b04007388 */ /* 0x0011e80000000800 */
[----:B------:R0:W-:Y:S02]  /*0540*/  STS [R9], R8 ;  /* 0x0000000809007388 */ /* 0x0001e40000000800 */
[----:B------:R-:W-:Y:S05]  /*0550*/  @!P0 BRA `(.L_x_3) ;  /* 0xfffffffc00708947 */ /* 0x000fea000383ffff */
.L_x_2:
[----:B------:R-:W1:Y:S02]  /*0560*/  LDCU UR4, c[0x0][0x394] ;  /* 0x00007280ff0477ac */ /* 0x000e640008000800 */
[----:B-1----:R-:W-:-:S09]  /*0570*/  UISETP.GE.AND UP0, UPT, UR4, 0x1, UPT ;  /* 0x000000010400788c */ /* 0x002fd2000bf06270 */
[----:B------:R-:W-:Y:S05]  /*0580*/  BRA.U !UP0, `(.L_x_4) ;  /* 0x0000000108e07547 */ /* 0x000fea000b800000 */
[----:B------:R-:W1:Y:S01]  /*0590*/  LDC.64 R6, c[0x0][0x380] ;  /* 0x0000e000ff067b82 */ /* 0x000e620000000a00 */
[----:B0-----:R-:W-:Y:S01]  /*05a0*/  HFMA2 R4, -RZ, RZ, 0, 0 ;  /* 0x00000000ff047431 */ /* 0x001fe200000001ff */
[----:B------:R-:W-:Y:S01]  /*05b0*/  BSSY.RECONVERGENT B0, `(.L_x_4) ;  /* 0x0000035000007945 */ /* 0x000fe20003800200 */
[----:B-1----:R-:W-:-:S07]  /*05c0*/  IMAD.WIDE R6, R3, 0x10, R6 ;  /* 0x0000001003067825 */ /* 0x002fce00078e0206 */
.L_x_9:
[----:B01----:R-:W0:Y:S01]  /*05d0*/  LDC.64 R8, c[0x0][0x388] ;  /* 0x0000e200ff087b82 */ /* 0x003e220000000a00 */
[----:B------:R-:W1:Y:S01]  /*05e0*/  LDCU UR4, c[0x0][0x394] ;  /* 0x00007280ff0477ac */ /* 0x000e620008000800 */
[----:B0-----:R-:W-:-:S05]  /*05f0*/  IMAD.WIDE.U32 R8, R4, 0xc, R8 ;  /* 0x0000000c04087825 */ /* 0x001fca00078e0008 */
[----:B------:R-:W2:Y:S01]  /*0600*/  LDG.E R10, desc[UR6][R8.64] ;  /* 0x00000006080a7981 */ /* 0x000ea2000c1e1900 */
[----:B------:R-:W-:Y:S01]  /*0610*/  VIADD R4, R4, 0x1 ;  /* 0x0000000104047836 */ /* 0x000fe20000000000 */
[----:B------:R-:W-:Y:S04]  /*0620*/  BSSY.RECONVERGENT B1, `(.L_x_5) ;  /* 0x000002c000017945 */ /* 0x000fe80003800200 */
[----:B-1----:R-:W-:Y:S02]  /*0630*/  ISETP.NE.AND P1, PT, R4, UR4, PT ;  /* 0x0000000404007c0c */ /* 0x002fe4000bf25270 */
[----:B--2---:R-:W-:-:S13]  /*0640*/  ISETP.NE.AND P0, PT, R10, R3, PT ;  /* 0x000000030a00720c */ /* 0x004fda0003f05270 */
[----:B------:R-:W-:Y:S05]  /*0650*/  @P0 BRA `(.L_x_6) ;  /* 0x0000000000a00947 */ /* 0x000fea0003800000 */
[----:B------:R-:W2:Y:S01]  /*0660*/  LDG.E R15, desc[UR6][R8.64+0x4] ;  /* 0x00000406080f7981 */ /* 0x000ea2000c1e1900 */
[----:B------:R-:W2:Y:S03]  /*0670*/  LDC.64 R10, c[0x0][0x380] ;  /* 0x0000e000ff0a7b82 */ /* 0x000ea60000000a00 */
[----:B------:R-:W3:Y:S04]  /*0680*/  LDG.E R12, desc[UR6][R8.64+0x8] ;  /* 0x00000806080c7981 */ /* 0x000ee8000c1e1900 */
[----:B------:R-:W3:Y:S01]  /*0690*/  LDG.E R13, desc[UR6][R6.64+0x8] ;  /* 0x00000806060d7981 */ /* 0x000ee2000c1e1900 */
[----:B--2---:R-:W-:-:S05]  /*06a0*/  IMAD.WIDE R10, R15, 0x10, R10 ;  /* 0x000000100f0a7825 */ /* 0x004fca00078e020a */
[----:B------:R-:W2:Y:S01]  /*06b0*/  LDG.E R14, desc[UR6][R10.64+0x8] ;  /* 0x000008060a0e7981 */ /* 0x000ea2000c1e1900 */
[----:B---3--:R-:W-:-:S05]  /*06c0*/  IMAD.IADD R13, R12, 0x1, R13 ;  /* 0x000000010c0d7824 */ /* 0x008fca00078e020d */
[----:B--2---:R-:W-:-:S13]  /*06d0*/  ISETP.GE.AND P0, PT, R13, R14, PT ;  /* 0x0000000e0d00720c */ /* 0x004fda0003f06270 */
[----:B------:R-:W-:Y:S05]  /*06e0*/  @P0 BRA `(.L_x_6) ;  /* 0x00000000007c0947 */ /* 0x000fea0003800000 */
[----:B------:R0:W-:Y:S01]  /*06f0*/  STG.E desc[UR6][R10.64+0x8], R13 ;  /* 0x0000080d0a007986 */ /* 0x0001e2000c101906 */
[----:B------:R-:W-:Y:S02]  /*0700*/  ISETP.NE.AND P2, PT, R0, RZ, PT ;  /* 0x000000ff0000720c */ /* 0x000fe40003f45270 */
[----:B------:R-:W-:Y:S01]  /*0710*/  PLOP3.LUT P0, PT, PT, PT, PT, 0x80, 0x8 ;  /* 0x000000000008781c */ /* 0x000fe20003f0f070 */
[----:B------:R0:W-:Y:S10]  /*0720*/  STG.E desc[UR6][R10.64+0xc], R3 ;  /* 0x00000c030a007986 */ /* 0x0001f4000c101906 */
[----:B------:R-:W-:Y:S05]  /*0730*/  @P2 BRA `(.L_x_7) ;  /* 0x00000000002c2947 */ /* 0x000fea0003800000 */
[----:B------:R-:W-:Y:S02]  /*0740*/  ISETP.GE.AND P2, PT, R5, 0x1, PT ;  /* 0x000000010500780c */ /* 0x000fe40003f46270 */
[----:B------:R-:W-:-:S11]  /*0750*/  PLOP3.LUT P0, PT, PT, PT, PT, 0x8, 0x80 ;  /* 0x000000000080781c */ /* 0x000fd60003f0e170 */
[----:B------:R-:W-:Y:S05]  /*0760*/  @!P2 BRA `(.L_x_7) ;  /* 0x000000000020a947 */ /* 0x000fea0003800000 */
[----:B------:R-:W-:-:S07]  /*0770*/  IMAD.MOV R5, RZ, RZ, -R5 ;  /* 0x000000ffff057224 */ /* 0x000fce00078e0a05 */
.L_x_8:
[----:B------:R1:W2:Y:S01]  /*0780*/  LDS R8, [R2] ;  /* 0x0000000002087984 */ /* 0x0002a20000000800 */
[----:B------:R-:W-:Y:S01]  /*0790*/  VIADD R5, R5, 0x1 ;  /* 0x0000000105057836 */ /* 0x000fe20000000000 */
[----:B-1----:R-:W-:Y:S02]  /*07a0*/  IADD3 R2, PT, PT, R2, 0x4, RZ ;  /* 0x0000000402027810 */ /* 0x002fe40007ffe0ff */
[----:B--2---:R-:W-:-:S04]  /*07b0*/  ISETP.NE.AND P0, PT, R8, R15, PT ;  /* 0x0000000f0800720c */ /* 0x004fc80003f05270 */
[----:B------:R-:W-:-:S13]  /*07c0*/  ISETP.EQ.OR P2, PT, R5, RZ, !P0 ;  /* 0x000000ff0500720c */ /* 0x000fda0004742670 */
[----:B------:R-:W-:Y:S05]  /*07d0*/  @!P2 BRA `(.L_x_8) ;  /* 0xfffffffc00e8a947 */ /* 0x000fea000383ffff */
[----:B------:R-:W-:-:S13]  /*07e0*/  PLOP3.LUT P0, PT, P0, PT, PT, 0x8, 0x80 ;  /* 0x000000000080781c */ /* 0x000fda000070e170 */
.L_x_7:
[----:B------:R-:W-:Y:S05]  /*07f0*/  WARPSYNC.ALL ;  /* 0x0000000000007948 */ /* 0x000fea0003800000 */
[----:B------:R-:W1:Y:S08]  /*0800*/  S2UR UR5, SR_CgaCtaId ;  /* 0x00000000000579c3 */ /* 0x000e700000008800 */
[----:B------:R-:W-:Y:S06]  /*0810*/  BAR.SYNC.DEFER_BLOCKING 0x0 ;  /* 0x0000000000007b1d */ /* 0x000fec0000010000 */
[----:B------:R-:W-:-:S02]  /*0820*/  UMOV UR4, 0x400 ;  /* 0x0000040000047882 */ /* 0x000fc40000000000 */
[----:B-1----:R-:W-:-:S06]  /*0830*/  ULEA UR4, UR5, UR4, 0x18 ;  /* 0x0000000405047291 */ /* 0x002fcc000f8ec0ff */
[----:B------:R-:W-:-:S05]  /*0840*/  IMAD.U32 R2, RZ, RZ, UR4 ;  /* 0x00000004ff027e24 */ /* 0x000fca000f8e00ff */
[----:B------:R-:W1:Y:S02]  /*0850*/  LDS R9, [R2+0xffc] ;  /* 0x000ffc0002097984 */ /* 0x000e640000000800 */
[C---:B-1----:R-:W-:Y:S02]  /*0860*/  @!P0 VIADD R5, R9.reuse, 0x1 ;  /* 0x0000000109058836 */ /* 0x042fe40000000000 */
[----:B------:R-:W-:Y:S02]  /*0870*/  @!P0 IMAD R8, R9, 0x4, R2 ;  /* 0x0000000409088824 */ /* 0x000fe400078e0202 */
[----:B------:R-:W-:-:S03]  /*0880*/  @!P0 IMAD.MOV.U32 R9, RZ, RZ, R5 ;  /* 0x000000ffff098224 */ /* 0x000fc600078e0005 */
[----:B------:R1:W-:Y:S02]  /*0890*/  @!P0 STS [R8], R15 ;  /* 0x0000000f08008388 */ /* 0x0003e40000000800 */
[C---:B------:R-:W-:Y:S01]  /*08a0*/  IADD3 R5, PT, PT, R9.reuse, 0x1, RZ ;  /* 0x0000000109057810 */ /* 0x040fe20007ffe0ff */
[----:B------:R-:W-:-:S04]  /*08b0*/  IMAD R9, R9, 0x4, R2 ;  /* 0x0000000409097824 */ /* 0x000fc800078e0202 */
[----:B------:R1:W-:Y:S04]  /*08c0*/  STS [R2+0xffc], R5 ;  /* 0x000ffc0502007388 */ /* 0x0003e80000000800 */
[----:B------:R1:W-:Y:S02]  /*08d0*/  STS [R9], R15 ;  /* 0x0000000f09007388 */ /* 0x0003e40000000800 */
.L_x_6:
[----:B------:R-:W-:Y:S05]  /*08e0*/  BSYNC.RECONVERGENT B1 ;  /* 0x0000000000017941 */ /* 0x000fea0003800200 */
.L_x_5:
[----:B------:R-:W-:Y:S05]  /*08f0*/  @P1 BRA `(.L_x_9) ;  /* 0xfffffffc00341947 */ /* 0x000fea000383ffff */
[----:B------:R-:W-:Y:S05]  /*0900*/  BSYNC.RECONVERGENT B0 ;  /* 0x0000000000007941 */ /* 0x000fea0003800200 */
.L_x_4:
[----:B------:R-:W-:-:S13]  /*0910*/  ISETP.GE.AND P0, PT, R5, 0x1, PT ;  /* 0x000000010500780c */ /* 0x000fda0003f06270 */
[----:B------:R-:W-:Y:S05]  /*0920*/  @!P0 EXIT ;  /* 0x000000000000894d */ /* 0x000fea0003800000 */
[----:B0-----:R-:W-:Y:S01]  /*0930*/  IMAD.MOV.U32 R4, RZ, RZ, R5 ;  /* 0x000000ffff047224 */ /* 0x001fe200078e0005 */
[----:B------:R-:W-:Y:S06]  /*0940*/  BRA `(.L_x_10) ;  /* 0xfffffff8002c7947 */ /* 0x000fec000383ffff */
.L_x_11:
[----:B------:R-:W-:-:S00]  /*0950*/  BRA `(.L_x_11) ;  /* 0xfffffffc00fc7947 */ /* 0x000fc0000383ffff */
[----:B------:R-:W-:-:S00]  /*0960*/  NOP ;  /* 0x0000000000007918 */ /* 0x000fc00000000000 */
        /* <DEDUP_REMOVED lines=9> */
.L_x_12:


//--------------------- .nv.shared._Z8dijkstraP6VertexP4Edgeiii --------------------------
	.section	.nv.shared._Z8dijkstraP6VertexP4Edgeiii,"aw",@nobits
	.sectionflags	@""
	.align	4
.nv.shared._Z8dijkstraP6VertexP4Edgeiii:
	.zero		5120


//--------------------- .nv.shared.reserved.0     --------------------------
	.section	.nv.shared.reserved.0,"aw",@nobits
	.weak		__nv_reservedSMEM_offset_0_alias
	.size		__nv_reservedSMEM_offset_0_alias, 0, 64
	.other		__nv_reservedSMEM_offset_0_alias,@"STO_CUDA_RESERVED_SHARED STV_DEFAULT"
__nv_reservedSMEM_offset_0_alias:
	.zero		0
	.zero		64


//--------------------- .nv.constant0._Z8dijkstraP6VertexP4Edgeiii --------------------------
	.section	.nv.constant0._Z8dijkstraP6VertexP4Edgeiii,"a",@progbits
	.sectionflags	@""
	.align	4
.nv.constant0._Z8dijkstraP6VertexP4Edgeiii:
	.zero		924


//--------------------- SYMBOLS --------------------------

	.type		.nv.reservedSmem.offset0,@object
	.size		.nv.reservedSmem.offset0,0x4
	.type		.nv.reservedSmem.cap,@object
	.size		.nv.reservedSmem.cap,0x4
